//
// Generated by NVIDIA NVVM Compiler
//
// Compiler Build ID: CL-36424714
// Cuda compilation tools, release 13.0, V13.0.88
// Based on NVVM 20.0.0
//

.version 9.0
.target sm_100
.address_size 64

	// .globl	_Z30gradient_magnitude_bf16_kernelPKfPfii

.visible .entry _Z30gradient_magnitude_bf16_kernelPKfPfii(
	.param .u64 .ptr .align 1 _Z30gradient_magnitude_bf16_kernelPKfPfii_param_0,
	.param .u64 .ptr .align 1 _Z30gradient_magnitude_bf16_kernelPKfPfii_param_1,
	.param .u32 _Z30gradient_magnitude_bf16_kernelPKfPfii_param_2,
	.param .u32 _Z30gradient_magnitude_bf16_kernelPKfPfii_param_3
)
{
	.reg .pred 	%p<4>;
	.reg .b16 	%rs<15>;
	.reg .b32 	%r<17>;
	.reg .b32 	%f<19>;
	.reg .b64 	%rd<16>;

	ld.param.u64 	%rd1, [_Z30gradient_magnitude_bf16_kernelPKfPfii_param_0];
	ld.param.u64 	%rd2, [_Z30gradient_magnitude_bf16_kernelPKfPfii_param_1];
	ld.param.u32 	%r4, [_Z30gradient_magnitude_bf16_kernelPKfPfii_param_2];
	ld.param.u32 	%r3, [_Z30gradient_magnitude_bf16_kernelPKfPfii_param_3];
	mov.u32 	%r5, %ctaid.y;
	mov.u32 	%r6, %ntid.y;
	mov.u32 	%r7, %tid.y;
	mad.lo.s32 	%r1, %r5, %r6, %r7;
	mov.u32 	%r8, %ctaid.x;
	mov.u32 	%r9, %ntid.x;
	mov.u32 	%r10, %tid.x;
	mad.lo.s32 	%r2, %r8, %r9, %r10;
	setp.ge.s32 	%p1, %r1, %r4;
	setp.ge.s32 	%p2, %r2, %r3;
	or.pred  	%p3, %p1, %p2;
	@%p3 bra 	$L__BB0_2;
	cvta.to.global.u64 	%rd3, %rd1;
	cvta.to.global.u64 	%rd4, %rd2;
	mul.lo.s32 	%r11, %r3, %r1;
	cvt.s64.s32 	%rd5, %r11;
	cvt.s64.s32 	%rd6, %r2;
	add.s64 	%rd7, %rd6, %rd5;
	shl.b64 	%rd8, %rd7, 2;
	add.s64 	%rd9, %rd3, %rd8;
	ld.global.f32 	%f1, [%rd9+-4];
	// begin inline asm
	{  cvt.rn.bf16.f32 %rs1, %f1;}

	// end inline asm
	ld.global.f32 	%f2, [%rd9+4];
	// begin inline asm
	{  cvt.rn.bf16.f32 %rs2, %f2;}

	// end inline asm
	sub.s32 	%r12, %r11, %r3;
	add.s32 	%r13, %r12, %r2;
	mul.wide.s32 	%rd10, %r13, 4;
	add.s64 	%rd11, %rd3, %rd10;
	ld.global.f32 	%f3, [%rd11];
	// begin inline asm
	{  cvt.rn.bf16.f32 %rs3, %f3;}

	// end inline asm
	shl.b32 	%r14, %r3, 1;
	add.s32 	%r15, %r13, %r14;
	mul.wide.s32 	%rd12, %r15, 4;
	add.s64 	%rd13, %rd3, %rd12;
	ld.global.f32 	%f4, [%rd13];
	// begin inline asm
	{  cvt.rn.bf16.f32 %rs4, %f4;}

	// end inline asm
	// begin inline asm
	{ cvt.f32.bf16 %f5, %rs2;}

	// end inline asm
	// begin inline asm
	{ cvt.f32.bf16 %f6, %rs1;}

	// end inline asm
	sub.f32 	%f15, %f5, %f6;
	abs.f32 	%f7, %f15;
	// begin inline asm
	{  cvt.rn.bf16.f32 %rs7, %f7;}

	// end inline asm
	// begin inline asm
	{ cvt.f32.bf16 %f8, %rs4;}

	// end inline asm
	// begin inline asm
	{ cvt.f32.bf16 %f9, %rs3;}

	// end inline asm
	sub.f32 	%f16, %f8, %f9;
	abs.f32 	%f10, %f16;
	// begin inline asm
	{  cvt.rn.bf16.f32 %rs10, %f10;}

	// end inline asm
	// begin inline asm
	{ cvt.f32.bf16 %f11, %rs7;}

	// end inline asm
	// begin inline asm
	{ cvt.f32.bf16 %f12, %rs10;}

	// end inline asm
	mul.f32 	%f17, %f12, %f12;
	fma.rn.f32 	%f18, %f11, %f11, %f17;
	sqrt.rn.f32 	%f13, %f18;
	// begin inline asm
	{  cvt.rn.bf16.f32 %rs13, %f13;}

	// end inline asm
	// begin inline asm
	{ cvt.f32.bf16 %f14, %rs13;}

	// end inline asm
	add.s32 	%r16, %r11, %r2;
	mul.wide.s32 	%rd14, %r16, 4;
	add.s64 	%rd15, %rd4, %rd14;
	st.global.f32 	[%rd15], %f14;
$L__BB0_2:
	ret;

}


// ===== COMPILED SASS (sm_100) =====

	.target	sm_100

	.elftype	@"ET_EXEC"


//--------------------- .note.nv.tkinfo           --------------------------
	.section	.note.nv.tkinfo,"",@"SHT_NOTE"
	.sectionflags	@"SHF_NOTE_NV_TKINFO"
	.tkinfo
        /*0018*/ 	.word	0x00000002
        /*0030*/ 	.string	""
        /*0030*/ 	.string	"ptxas"
        /*0030*/ 	.string	"Cuda compilation tools, release 13.0, V13.0.88"
        /*0030*/ 	.string	"Build cuda_13.0.r13.0/compiler.36424714_0"
        /*0030*/ 	.string	"-arch sm_100 -m 64 "



//--------------------- .note.nv.cuinfo           --------------------------
	.section	.note.nv.cuinfo,"",@"SHT_NOTE"
	.sectionflags	@"SHF_NOTE_NV_CUINFO"
        /*0018*/ 	.short	0x0002
        /*001a*/ 	.short	0x0064
        /*001c*/ 	.short	0x0082
	.zero		2


//--------------------- .nv.info                  --------------------------
	.section	.nv.info,"",@"SHT_CUDA_INFO"
	.align	4


	//----- nvinfo : EIATTR_REGCOUNT
	.align		4
        /*0000*/ 	.byte	0x04, 0x2f
        /*0002*/ 	.short	(.L_1 - .L_0)
	.align		4
.L_0:
        /*0004*/ 	.word	index@(_Z30gradient_magnitude_bf16_kernelPKfPfii)
        /*0008*/ 	.word	0x0000000f


	//----- nvinfo : EIATTR_FRAME_SIZE
	.align		4
.L_1:
        /*000c*/ 	.byte	0x04, 0x11
        /*000e*/ 	.short	(.L_3 - .L_2)
	.align		4
.L_2:
        /*0010*/ 	.word	index@($__internal_0_$__cuda_sm20_sqrt_rn_f32_slowpath)
        /*0014*/ 	.word	0x00000000


	//----- nvinfo : EIATTR_FRAME_SIZE
	.align		4
.L_3:
        /*0018*/ 	.byte	0x04, 0x11
        /*001a*/ 	.short	(.L_5 - .L_4)
	.align		4
.L_4:
        /*001c*/ 	.word	index@(_Z30gradient_magnitude_bf16_kernelPKfPfii)
        /*0020*/ 	.word	0x00000000


	//----- nvinfo : EIATTR_MIN_STACK_SIZE
	.align		4
.L_5:
        /*0024*/ 	.byte	0x04, 0x12
        /*0026*/ 	.short	(.L_7 - .L_6)
	.align		4
.L_6:
        /*0028*/ 	.word	index@(_Z30gradient_magnitude_bf16_kernelPKfPfii)
        /*002c*/ 	.word	0x00000000
.L_7:


//--------------------- .nv.compat                --------------------------
	.section	.nv.compat,"",@"SHT_CUDA_COMPAT_INFO"
	.align	4
        /*0000*/ 	.byte	0x02, 0x09, 0x00, 0x00, 0x02, 0x02, 0x01, 0x00, 0x02, 0x05, 0x05, 0x00, 0x03, 0x07, 0x01, 0x01
        /*0010*/ 	.byte	0x02, 0x03, 0x00, 0x00, 0x02, 0x06, 0x01, 0x00, 0x04, 0x0b, 0x08, 0x00, 0x01, 0x00, 0x00, 0x00
        /*0020*/ 	.byte	0x00, 0x00, 0x00, 0x00


//--------------------- .nv.info._Z30gradient_magnitude_bf16_kernelPKfPfii --------------------------
	.section	.nv.info._Z30gradient_magnitude_bf16_kernelPKfPfii,"",@"SHT_CUDA_INFO"
	.sectionflags	@""
	.align	4


	//----- nvinfo : EIATTR_CUDA_API_VERSION
	.align		4
        /*0000*/ 	.byte	0x04, 0x37
        /*0002*/ 	.short	(.L_9 - .L_8)
.L_8:
        /*0004*/ 	.word	0x00000082


	//----- nvinfo : EIATTR_KPARAM_INFO
	.align		4
.L_9:
        /*0008*/ 	.byte	0x04, 0x17
        /*000a*/ 	.short	(.L_11 - .L_10)
.L_10:
        /*000c*/ 	.word	0x00000000
        /*0010*/ 	.short	0x0003
        /*0012*/ 	.short	0x0014
        /*0014*/ 	.byte	0x00, 0xf0, 0x11, 0x00


	//----- nvinfo : EIATTR_KPARAM_INFO
	.align		4
.L_11:
        /*0018*/ 	.byte	0x04, 0x17
        /*001a*/ 	.short	(.L_13 - .L_12)
.L_12:
        /*001c*/ 	.word	0x00000000
        /*0020*/ 	.short	0x0002
        /*0022*/ 	.short	0x0010
        /*0024*/ 	.byte	0x00, 0xf0, 0x11, 0x00


	//----- nvinfo : EIATTR_KPARAM_INFO
	.align		4
.L_13:
        /*0028*/ 	.byte	0x04, 0x17
        /*002a*/ 	.short	(.L_15 - .L_14)
.L_14:
        /*002c*/ 	.word	0x00000000
        /*0030*/ 	.short	0x0001
        /*0032*/ 	.short	0x0008
        /*0034*/ 	.byte	0x00, 0xf5, 0x21, 0x00


	//----- nvinfo : EIATTR_KPARAM_INFO
	.align		4
.L_15:
        /*0038*/ 	.byte	0x04, 0x17
        /*003a*/ 	.short	(.L_17 - .L_16)
.L_16:
        /*003c*/ 	.word	0x00000000
        /*0040*/ 	.short	0x0000
        /*0042*/ 	.short	0x0000
        /*0044*/ 	.byte	0x00, 0xf5, 0x21, 0x00


	//----- nvinfo : EIATTR_SPARSE_MMA_MASK
	.align		4
.L_17:
        /*0048*/ 	.byte	0x03, 0x50
        /*004a*/ 	.short	0x0000


	//----- nvinfo : EIATTR_MAXREG_COUNT
	.align		4
        /*004c*/ 	.byte	0x03, 0x1b
        /*004e*/ 	.short	0x00ff


	//----- nvinfo : EIATTR_MERCURY_ISA_VERSION
	.align		4
        /*0050*/ 	.byte	0x03, 0x5f
        /*0052*/ 	.short	0x0101


	//----- nvinfo : EIATTR_VRC_CTA_INIT_COUNT
	.align		4
        /*0054*/ 	.byte	0x02, 0x4a
	.zero		1
	.zero		1


	//----- nvinfo : EIATTR_EXIT_INSTR_OFFSETS
	.align		4
        /*0058*/ 	.byte	0x04, 0x1c
        /*005a*/ 	.short	(.L_19 - .L_18)


	//   ....[0]....
.L_18:
        /*005c*/ 	.word	0x000000c0


	//   ....[1]....
        /*0060*/ 	.word	0x00000410


	//----- nvinfo : EIATTR_CRS_STACK_SIZE
	.align		4
.L_19:
        /*0064*/ 	.byte	0x04, 0x1e
        /*0066*/ 	.short	(.L_21 - .L_20)
.L_20:
        /*0068*/ 	.word	0x00000000


	//----- nvinfo : EIATTR_CBANK_PARAM_SIZE
	.align		4
.L_21:
        /*006c*/ 	.byte	0x03, 0x19
        /*006e*/ 	.short	0x0018


	//----- nvinfo : EIATTR_PARAM_CBANK
	.align		4
        /*0070*/ 	.byte	0x04, 0x0a
        /*0072*/ 	.short	(.L_23 - .L_22)
	.align		4
.L_22:
        /*0074*/ 	.word	index@(.nv.constant0._Z30gradient_magnitude_bf16_kernelPKfPfii)
        /*0078*/ 	.short	0x0380
        /*007a*/ 	.short	0x0018


	//----- nvinfo : EIATTR_SW_WAR
	.align		4
.L_23:
        /*007c*/ 	.byte	0x04, 0x36
        /*007e*/ 	.short	(.L_25 - .L_24)
.L_24:
        /*0080*/ 	.word	0x00000008
.L_25:


//--------------------- .nv.callgraph             --------------------------
	.section	.nv.callgraph,"",@"SHT_CUDA_CALLGRAPH"
	.align	4
	.sectionentsize	8
	.align		4
        /*0000*/ 	.word	0x00000000
	.align		4
        /*0004*/ 	.word	0xffffffff
	.align		4
        /*0008*/ 	.word	0x00000000
	.align		4
        /*000c*/ 	.word	0xfffffffe
	.align		4
        /*0010*/ 	.word	0x00000000
	.align		4
        /*0014*/ 	.word	0xfffffffd
	.align		4
        /*0018*/ 	.word	0x00000000
	.align		4
        /*001c*/ 	.word	0xfffffffc


//--------------------- .text._Z30gradient_magnitude_bf16_kernelPKfPfii --------------------------
	.section	.text._Z30gradient_magnitude_bf16_kernelPKfPfii,"ax",@progbits
	.align	128
        .global         _Z30gradient_magnitude_bf16_kernelPKfPfii
        .type           _Z30gradient_magnitude_bf16_kernelPKfPfii,@function
        .size           _Z30gradient_magnitude_bf16_kernelPKfPfii,(.L_x_5 - _Z30gradient_magnitude_bf16_kernelPKfPfii)
        .other          _Z30gradient_magnitude_bf16_kernelPKfPfii,@"STO_CUDA_ENTRY STV_DEFAULT"
_Z30gradient_magnitude_bf16_kernelPKfPfii:
.text._Z30gradient_magnitude_bf16_kernelPKfPfii:
[----:B------:R-:W-:Y:S01]  /*0000*/  LDC R1, c[0x0][0x37c] ;  /* 0x0000df00ff017b82 */ /* 0x000fe20000000800 */
[----:B------:R-:W0:Y:S07]  /*0010*/  S2R R5, SR_TID.X ;  /* 0x0000000000057919 */ /* 0x000e2e0000002100 */
[----:B------:R-:W1:Y:S01]  /*0020*/  LDC R3, c[0x0][0x364] ;  /* 0x0000d900ff037b82 */ /* 0x000e620000000800 */
[----:B------:R-:W1:Y:S07]  /*0030*/  S2R R0, SR_TID.Y ;  /* 0x0000000000007919 */ /* 0x000e6e0000002200 */
[----:B------:R-:W0:Y:S08]  /*0040*/  S2UR UR5, SR_CTAID.X ;  /* 0x00000000000579c3 */ /* 0x000e300000002500 */
[----:B------:R-:W0:Y:S08]  /*0050*/  LDC R2, c[0x0][0x360] ;  /* 0x0000d800ff027b82 */ /* 0x000e300000000800 */
[----:B------:R-:W1:Y:S08]  /*0060*/  S2UR UR4, SR_CTAID.Y ;  /* 0x00000000000479c3 */ /* 0x000e700000002600 */
[----:B------:R-:W2:Y:S01]  /*0070*/  LDC.64 R6, c[0x0][0x390] ;  /* 0x0000e400ff067b82 */ /* 0x000ea20000000a00 */
[----:B0-----:R-:W-:-:S02]  /*0080*/  IMAD R2, R2, UR5, R5 ;  /* 0x0000000502027c24 */ /* 0x001fc4000f8e0205 */
[----:B-1----:R-:W-:-:S03]  /*0090*/  IMAD R3, R3, UR4, R0 ;  /* 0x0000000403037c24 */ /* 0x002fc6000f8e0200 */
[----:B--2---:R-:W-:-:S04]  /*00a0*/  ISETP.GE.AND P0, PT, R2, R7, PT ;  /* 0x000000070200720c */ /* 0x004fc80003f06270 */
[----:B------:R-:W-:-:S13]  /*00b0*/  ISETP.GE.OR P0, PT, R3, R6, P0 ;  /* 0x000000060300720c */ /* 0x000fda0000706670 */
[----:B------:R-:W-:Y:S05]  /*00c0*/  @P0 EXIT ;  /* 0x000000000000094d */ /* 0x000fea0003800000 */
[----:B------:R-:W0:Y:S01]  /*00d0*/  LDC.64 R8, c[0x0][0x380] ;  /* 0x0000e000ff087b82 */ /* 0x000e220000000a00 */
[----:B------:R-:W1:Y:S01]  /*00e0*/  LDCU.64 UR6, c[0x0][0x380] ;  /* 0x00007000ff0677ac */ /* 0x000e620008000a00 */
[-C--:B------:R-:W-:Y:S01]  /*00f0*/  IMAD R3, R3, R7.reuse, RZ ;  /* 0x0000000703037224 */ /* 0x080fe200078e02ff */
[----:B------:R-:W-:Y:S01]  /*0100*/  SHF.R.S32.HI R0, RZ, 0x1f, R2 ;  /* 0x0000001fff007819 */ /* 0x000fe20000011402 */
[----:B------:R-:W2:Y:S03]  /*0110*/  LDCU.64 UR4, c[0x0][0x358] ;  /* 0x00006b00ff0477ac */ /* 0x000ea60008000a00 */
[C---:B------:R-:W-:Y:S02]  /*0120*/  IADD3 R6, PT, PT, R2.reuse, -R7, R3 ;  /* 0x8000000702067210 */ /* 0x040fe40007ffe003 */
[----:B------:R-:W-:Y:S02]  /*0130*/  IADD3 R10, P0, PT, R2, R3, RZ ;  /* 0x00000003020a7210 */ /* 0x000fe40007f1e0ff */
[----:B------:R-:W-:-:S02]  /*0140*/  LEA R5, R7, R6, 0x1 ;  /* 0x0000000607057211 */ /* 0x000fc400078e08ff */
[----:B------:R-:W-:Y:S02]  /*0150*/  LEA.HI.X.SX32 R11, R3, R0, 0x1, P0 ;  /* 0x00000000030b7211 */ /* 0x000fe400000f0eff */
[----:B-1----:R-:W-:Y:S01]  /*0160*/  LEA R4, P0, R10, UR6, 0x2 ;  /* 0x000000060a047c11 */ /* 0x002fe2000f8010ff */
[----:B0-----:R-:W-:-:S04]  /*0170*/  IMAD.WIDE R6, R6, 0x4, R8 ;  /* 0x0000000406067825 */ /* 0x001fc800078e0208 */
[----:B------:R-:W-:Y:S01]  /*0180*/  IMAD.WIDE R8, R5, 0x4, R8 ;  /* 0x0000000405087825 */ /* 0x000fe200078e0208 */
[----:B------:R-:W-:Y:S01]  /*0190*/  LEA.HI.X R5, R10, UR7, R11, 0x2, P0 ;  /* 0x000000070a057c11 */ /* 0x000fe200080f140b */
[----:B--2---:R-:W2:Y:S04]  /*01a0*/  LDG.E R6, desc[UR4][R6.64] ;  /* 0x0000000406067981 */ /* 0x004ea8000c1e1900 */
[----:B------:R-:W3:Y:S04]  /*01b0*/  LDG.E R8, desc[UR4][R8.64] ;  /* 0x0000000408087981 */ /* 0x000ee8000c1e1900 */
[----:B------:R-:W4:Y:S04]  /*01c0*/  LDG.E R10, desc[UR4][R4.64+0x4] ;  /* 0x00000404040a7981 */ /* 0x000f28000c1e1900 */
[----:B------:R-:W5:Y:S01]  /*01d0*/  LDG.E R0, desc[UR4][R4.64+-0x4] ;  /* 0xfffffc0404007981 */ /* 0x000f62000c1e1900 */
[----:B------:R-:W-:Y:S01]  /*01e0*/  BSSY.RECONVERGENT B0, `(.L_x_0) ;  /* 0x000001c000007945 */ /* 0x000fe20003800200 */
[----:B--2---:R-:W0:Y:S08]  /*01f0*/  F2F.BF16.F32 R11, R6 ;  /* 0x00000006000b7304 */ /* 0x004e300000202000 */
[----:B---3--:R-:W1:Y:S08]  /*0200*/  F2F.BF16.F32 R12, R8 ;  /* 0x00000008000c7304 */ /* 0x008e700000202000 */
[----:B----4-:R-:W2:Y:S08]  /*0210*/  F2F.BF16.F32 R10, R10 ;  /* 0x0000000a000a7304 */ /* 0x010eb00000202000 */
[----:B-----5:R-:W3:Y:S01]  /*0220*/  F2F.BF16.F32 R0, R0 ;  /* 0x0000000000007304 */ /* 0x020ee20000202000 */
[----:B0-----:R-:W-:-:S02]  /*0230*/  SHF.L.U32 R11, R11, 0x10, RZ ;  /* 0x000000100b0b7819 */ /* 0x001fc400000006ff */
[----:B-1----:R-:W-:Y:S02]  /*0240*/  SHF.L.U32 R12, R12, 0x10, RZ ;  /* 0x000000100c0c7819 */ /* 0x002fe400000006ff */
[----:B--2---:R-:W-:-:S03]  /*0250*/  SHF.L.U32 R7, R10, 0x10, RZ ;  /* 0x000000100a077819 */ /* 0x004fc600000006ff */
[----:B------:R-:W-:Y:S01]  /*0260*/  FADD R11, R12, -R11 ;  /* 0x8000000b0c0b7221 */ /* 0x000fe20000000000 */
[----:B---3--:R-:W-:-:S05]  /*0270*/  IMAD.U32 R12, R0, 0x10000, RZ ;  /* 0x00010000000c7824 */ /* 0x008fca00078e00ff */
[----:B------:R-:W0:Y:S01]  /*0280*/  F2F.BF16.F32 R11, |R11| ;  /* 0x4000000b000b7304 */ /* 0x000e220000202000 */
[----:B------:R-:W-:-:S07]  /*0290*/  FADD R7, R7, -R12 ;  /* 0x8000000c07077221 */ /* 0x000fce0000000000 */
[----:B------:R-:W1:Y:S01]  /*02a0*/  F2F.BF16.F32 R7, |R7| ;  /* 0x4000000700077304 */ /* 0x000e620000202000 */
[----:B0-----:R-:W-:-:S05]  /*02b0*/  SHF.L.U32 R4, R11, 0x10, RZ ;  /* 0x000000100b047819 */ /* 0x001fca00000006ff */
[----:B------:R-:W-:Y:S01]  /*02c0*/  FMUL R5, R4, R4 ;  /* 0x0000000404057220 */ /* 0x000fe20000400000 */
[----:B-1----:R-:W-:-:S04]  /*02d0*/  IMAD.U32 R0, R7, 0x10000, RZ ;  /* 0x0001000007007824 */ /* 0x002fc800078e00ff */
[----:B------:R-:W-:-:S05]  /*02e0*/  FFMA R0, R0, R0, R5 ;  /* 0x0000000000007223 */ /* 0x000fca0000000005 */
[----:B------:R-:W-:Y:S01]  /*02f0*/  IADD3 R4, PT, PT, R0, -0xd000000, RZ ;  /* 0xf300000000047810 */ /* 0x000fe20007ffe0ff */
[----:B------:R0:W1:Y:S03]  /*0300*/  MUFU.RSQ R5, R0 ;  /* 0x0000000000057308 */ /* 0x0000660000001400 */
[----:B------:R-:W-:-:S13]  /*0310*/  ISETP.GT.U32.AND P0, PT, R4, 0x727fffff, PT ;  /* 0x727fffff0400780c */ /* 0x000fda0003f04070 */
[----:B0-----:R-:W-:Y:S05]  /*0320*/  @!P0 BRA `(.L_x_1) ;  /* 0x00000000000c8947 */ /* 0x001fea0003800000 */
[----:B------:R-:W-:-:S07]  /*0330*/  MOV R9, 0x350 ;  /* 0x0000035000097802 */ /* 0x000fce0000000f00 */
[----:B-1----:R-:W-:Y:S05]  /*0340*/  CALL.REL.NOINC `($__internal_0_$__cuda_sm20_sqrt_rn_f32_slowpath) ;  /* 0x0000000000347944 */ /* 0x002fea0003c00000 */
[----:B------:R-:W-:Y:S05]  /*0350*/  BRA `(.L_x_2) ;  /* 0x0000000000107947 */ /* 0x000fea0003800000 */
.L_x_1:
[----:B-1----:R-:W-:Y:S01]  /*0360*/  FMUL.FTZ R7, R0, R5 ;  /* 0x0000000500077220 */ /* 0x002fe20000410000 */
[----:B------:R-:W-:-:S03]  /*0370*/  FMUL.FTZ R5, R5, 0.5 ;  /* 0x3f00000005057820 */ /* 0x000fc60000410000 */
[----:B------:R-:W-:-:S04]  /*0380*/  FFMA R0, -R7, R7, R0 ;  /* 0x0000000707007223 */ /* 0x000fc80000000100 */
[----:B------:R-:W-:-:S07]  /*0390*/  FFMA R0, R0, R5, R7 ;  /* 0x0000000500007223 */ /* 0x000fce0000000007 */
.L_x_2:
[----:B------:R-:W-:Y:S05]  /*03a0*/  BSYNC.RECONVERGENT B0 ;  /* 0x0000000000007941 */ /* 0x000fea0003800200 */
.L_x_0:
[----:B------:R-:W0:Y:S01]  /*03b0*/  LDC.64 R4, c[0x0][0x388] ;  /* 0x0000e200ff047b82 */ /* 0x000e220000000a00 */
[----:B------:R-:W1:Y:S01]  /*03c0*/  F2F.BF16.F32 R0, R0 ;  /* 0x0000000000007304 */ /* 0x000e620000202000 */
[----:B------:R-:W-:-:S05]  /*03d0*/  IADD3 R3, PT, PT, R2, R3, RZ ;  /* 0x0000000302037210 */ /* 0x000fca0007ffe0ff */
[----:B0-----:R-:W-:-:S04]  /*03e0*/  IMAD.WIDE R2, R3, 0x4, R4 ;  /* 0x0000000403027825 */ /* 0x001fc800078e0204 */
[----:B-1----:R-:W-:-:S05]  /*03f0*/  IMAD.U32 R5, R0, 0x10000, RZ ;  /* 0x0001000000057824 */ /* 0x002fca00078e00ff */
[----:B------:R-:W-:Y:S01]  /*0400*/  STG.E desc[UR4][R2.64], R5 ;  /* 0x0000000502007986 */ /* 0x000fe2000c101904 */
[----:B------:R-:W-:Y:S05]  /*0410*/  EXIT ;  /* 0x000000000000794d */ /* 0x000fea0003800000 */
        .weak           $__internal_0_$__cuda_sm20_sqrt_rn_f32_slowpath
        .type           $__internal_0_$__cuda_sm20_sqrt_rn_f32_slowpath,@function
        .size           $__internal_0_$__cuda_sm20_sqrt_rn_f32_slowpath,(.L_x_5 - $__internal_0_$__cuda_sm20_sqrt_rn_f32_slowpath)
$__internal_0_$__cuda_sm20_sqrt_rn_f32_slowpath:
[----:B------:R-:W-:-:S13]  /*0420*/  LOP3.LUT P0, RZ, R0, 0x7fffffff, RZ, 0xc0, !PT ;  /* 0x7fffffff00ff7812 */ /* 0x000fda000780c0ff */
[----:B------:R-:W-:Y:S01]  /*0430*/  @!P0 MOV R4, R0 ;  /* 0x0000000000048202 */ /* 0x000fe20000000f00 */
[----:B------:R-:W-:Y:S06]  /*0440*/  @!P0 BRA `(.L_x_3) ;  /* 0x0000000000408947 */ /* 0x000fec0003800000 */
[----:B------:R-:W-:-:S13]  /*0450*/  FSETP.GEU.FTZ.AND P0, PT, R0, RZ, PT ;  /* 0x000000ff0000720b */ /* 0x000fda0003f1e000 */
[----:B------:R-:W-:Y:S01]  /*0460*/  @!P0 MOV R4, 0x7fffffff ;  /* 0x7fffffff00048802 */ /* 0x000fe20000000f00 */
[----:B------:R-:W-:Y:S06]  /*0470*/  @!P0 BRA `(.L_x_3) ;  /* 0x0000000000348947 */ /* 0x000fec0003800000 */
[----:B------:R-:W-:-:S13]  /*0480*/  FSETP.GTU.FTZ.AND P0, PT, |R0|, +INF , PT ;  /* 0x7f8000000000780b */ /* 0x000fda0003f1c200 */
[----:B------:R-:W-:Y:S01]  /*0490*/  @P0 FADD.FTZ R4, R0, 1 ;  /* 0x3f80000000040421 */ /* 0x000fe20000010000 */
[----:B------:R-:W-:Y:S06]  /*04a0*/  @P0 BRA `(.L_x_3) ;  /* 0x0000000000280947 */ /* 0x000fec0003800000 */
[----:B------:R-:W-:-:S13]  /*04b0*/  FSETP.NEU.FTZ.AND P0, PT, |R0|, +INF , PT ;  /* 0x7f8000000000780b */ /* 0x000fda0003f1d200 */
[----:B------:R-:W-:-:S04]  /*04c0*/  @P0 FFMA R5, R0, 1.84467440737095516160e+19, RZ ;  /* 0x5f80000000050823 */ /* 0x000fc800000000ff */
[----:B------:R-:W0:Y:S02]  /*04d0*/  @P0 MUFU.RSQ R4, R5 ;  /* 0x0000000500040308 */ /* 0x000e240000001400 */
[----:B0-----:R-:W-:Y:S01]  /*04e0*/  @P0 FMUL.FTZ R6, R5, R4 ;  /* 0x0000000405060220 */ /* 0x001fe20000410000 */
[----:B------:R-:W-:Y:S01]  /*04f0*/  @P0 FMUL.FTZ R8, R4, 0.5 ;  /* 0x3f00000004080820 */ /* 0x000fe20000410000 */
[----:B------:R-:W-:Y:S02]  /*0500*/  @!P0 IMAD.MOV.U32 R4, RZ, RZ, R0 ;  /* 0x000000ffff048224 */ /* 0x000fe400078e0000 */
[----:B------:R-:W-:-:S04]  /*0510*/  @P0 FADD.FTZ R7, -R6, -RZ ;  /* 0x800000ff06070221 */ /* 0x000fc80000010100 */
[----:B------:R-:W-:-:S04]  /*0520*/  @P0 FFMA R7, R6, R7, R5 ;  /* 0x0000000706070223 */ /* 0x000fc80000000005 */
[----:B------:R-:W-:-:S04]  /*0530*/  @P0 FFMA R7, R7, R8, R6 ;  /* 0x0000000807070223 */ /* 0x000fc80000000006 */
[----:B------:R-:W-:-:S07]  /*0540*/  @P0 FMUL.FTZ R4, R7, 2.3283064365386962891e-10 ;  /* 0x2f80000007040820 */ /* 0x000fce0000410000 */
.L_x_3:
[----:B------:R-:W-:Y:S01]  /*0550*/  HFMA2 R5, -RZ, RZ, 0, 0 ;  /* 0x00000000ff057431 */ /* 0x000fe200000001ff */
[----:B------:R-:W-:Y:S02]  /*0560*/  MOV R0, R4 ;  /* 0x0000000400007202 */ /* 0x000fe40000000f00 */
[----:B------:R-:W-:-:S04]  /*0570*/  MOV R4, R9 ;  /* 0x0000000900047202 */ /* 0x000fc80000000f00 */
[----:B------:R-:W-:Y:S05]  /*0580*/  RET.REL.NODEC R4 `(_Z30gradient_magnitude_bf16_kernelPKfPfii) ;  /* 0xfffffff8049c7950 */ /* 0x000fea0003c3ffff */
.L_x_4:
[----:B------:R-:W-:-:S00]  /*0590*/  BRA `(.L_x_4) ;  /* 0xfffffffc00fc7947 */ /* 0x000fc0000383ffff */
[----:B------:R-:W-:-:S00]  /*05a0*/  NOP ;  /* 0x0000000000007918 */ /* 0x000fc00000000000 */
        /* <DEDUP_REMOVED lines=13> */
.L_x_5:


//--------------------- .nv.shared.reserved.0     --------------------------
	.section	.nv.shared.reserved.0,"aw",@nobits
	.weak		__nv_reservedSMEM_offset_0_alias
	.size		__nv_reservedSMEM_offset_0_alias, 0, 64
	.other		__nv_reservedSMEM_offset_0_alias,@"STO_CUDA_RESERVED_SHARED STV_DEFAULT"
__nv_reservedSMEM_offset_0_alias:
	.zero		0
	.zero		64


//--------------------- .nv.constant0._Z30gradient_magnitude_bf16_kernelPKfPfii --------------------------
	.section	.nv.constant0._Z30gradient_magnitude_bf16_kernelPKfPfii,"a",@progbits
	.sectionflags	@""
	.align	4
.nv.constant0._Z30gradient_magnitude_bf16_kernelPKfPfii:
	.zero		920


//--------------------- SYMBOLS --------------------------

	.type		.nv.reservedSmem.offset0,@object
	.size		.nv.reservedSmem.offset0,0x4
